//
// Generated by NVIDIA NVVM Compiler
//
// Compiler Build ID: CL-36424714
// Cuda compilation tools, release 13.0, V13.0.88
// Based on NVVM 20.0.0
//

.version 9.0
.target sm_100
.address_size 64

	// .globl	_Z22computeGradientsKernelPdmdS_
// _ZZ9sumKernelPdmS_bE6shared has been demoted
// _ZZ12reduceBlocksPdiE6shared has been demoted

.visible .entry _Z22computeGradientsKernelPdmdS_(
	.param .u64 .ptr .align 1 _Z22computeGradientsKernelPdmdS__param_0,
	.param .u64 _Z22computeGradientsKernelPdmdS__param_1,
	.param .f64 _Z22computeGradientsKernelPdmdS__param_2,
	.param .u64 .ptr .align 1 _Z22computeGradientsKernelPdmdS__param_3
)
{
	.reg .pred 	%p<2>;
	.reg .b32 	%r<7>;
	.reg .b64 	%rd<11>;
	.reg .b64 	%fd<7>;

	ld.param.u64 	%rd2, [_Z22computeGradientsKernelPdmdS__param_0];
	ld.param.u64 	%rd4, [_Z22computeGradientsKernelPdmdS__param_1];
	ld.param.f64 	%fd1, [_Z22computeGradientsKernelPdmdS__param_2];
	ld.param.u64 	%rd3, [_Z22computeGradientsKernelPdmdS__param_3];
	mov.u32 	%r1, %ctaid.x;
	mov.u32 	%r2, %ntid.x;
	mov.u32 	%r3, %tid.x;
	mad.lo.s32 	%r4, %r1, %r2, %r3;
	cvt.s64.s32 	%rd1, %r4;
	setp.le.u64 	%p1, %rd4, %rd1;
	@%p1 bra 	$L__BB0_2;
	cvt.u32.u64 	%r5, %rd1;
	cvta.to.global.u64 	%rd5, %rd2;
	cvta.to.global.u64 	%rd6, %rd3;
	shl.b32 	%r6, %r5, 1;
	mul.wide.s32 	%rd7, %r6, 8;
	add.s64 	%rd8, %rd5, %rd7;
	ld.global.f64 	%fd2, [%rd8];
	ld.global.f64 	%fd3, [%rd8+8];
	add.f64 	%fd4, %fd2, %fd2;
	sub.f64 	%fd5, %fd1, %fd3;
	mul.f64 	%fd6, %fd4, %fd5;
	shl.b64 	%rd9, %rd1, 3;
	add.s64 	%rd10, %rd6, %rd9;
	st.global.f64 	[%rd10], %fd6;
$L__BB0_2:
	ret;

}
	// .globl	_Z9sumKernelPdmS_b
.visible .entry _Z9sumKernelPdmS_b(
	.param .u64 .ptr .align 1 _Z9sumKernelPdmS_b_param_0,
	.param .u64 _Z9sumKernelPdmS_b_param_1,
	.param .u64 .ptr .align 1 _Z9sumKernelPdmS_b_param_2,
	.param .u8 _Z9sumKernelPdmS_b_param_3
)
{
	.reg .pred 	%p<7>;
	.reg .b16 	%rs<2>;
	.reg .b32 	%r<15>;
	.reg .b64 	%rd<13>;
	.reg .b64 	%fd<10>;
	// demoted variable
	.shared .align 8 .b8 _ZZ9sumKernelPdmS_bE6shared[2048];
	ld.param.u64 	%rd4, [_Z9sumKernelPdmS_b_param_0];
	ld.param.u64 	%rd5, [_Z9sumKernelPdmS_b_param_1];
	ld.param.u64 	%rd3, [_Z9sumKernelPdmS_b_param_2];
	ld.param.s8 	%rs1, [_Z9sumKernelPdmS_b_param_3];
	cvta.to.global.u64 	%rd1, %rd4;
	mov.u32 	%r1, %tid.x;
	mov.u32 	%r2, %ctaid.x;
	mov.u32 	%r14, %ntid.x;
	mad.lo.s32 	%r7, %r2, %r14, %r1;
	cvt.s64.s32 	%rd2, %r7;
	setp.le.u64 	%p1, %rd5, %rd2;
	mov.f64 	%fd9, 0d0000000000000000;
	@%p1 bra 	$L__BB1_4;
	setp.eq.s16 	%p2, %rs1, 0;
	@%p2 bra 	$L__BB1_3;
	shl.b64 	%rd6, %rd2, 3;
	add.s64 	%rd7, %rd1, %rd6;
	ld.global.f64 	%fd9, [%rd7];
	bra.uni 	$L__BB1_4;
$L__BB1_3:
	cvt.u32.u64 	%r8, %rd2;
	shl.b32 	%r9, %r8, 1;
	mul.wide.s32 	%rd8, %r9, 8;
	add.s64 	%rd9, %rd1, %rd8;
	ld.global.f64 	%fd9, [%rd9];
$L__BB1_4:
	shl.b32 	%r10, %r1, 3;
	mov.u32 	%r11, _ZZ9sumKernelPdmS_bE6shared;
	add.s32 	%r4, %r11, %r10;
	st.shared.f64 	[%r4], %fd9;
	bar.sync 	0;
	setp.lt.u32 	%p3, %r14, 2;
	@%p3 bra 	$L__BB1_8;
$L__BB1_5:
	shr.u32 	%r6, %r14, 1;
	setp.ge.u32 	%p4, %r1, %r6;
	@%p4 bra 	$L__BB1_7;
	shl.b32 	%r12, %r6, 3;
	add.s32 	%r13, %r4, %r12;
	ld.shared.f64 	%fd5, [%r13];
	ld.shared.f64 	%fd6, [%r4];
	add.f64 	%fd7, %fd5, %fd6;
	st.shared.f64 	[%r4], %fd7;
$L__BB1_7:
	bar.sync 	0;
	setp.gt.u32 	%p5, %r14, 3;
	mov.u32 	%r14, %r6;
	@%p5 bra 	$L__BB1_5;
$L__BB1_8:
	setp.ne.s32 	%p6, %r1, 0;
	@%p6 bra 	$L__BB1_10;
	ld.shared.f64 	%fd8, [_ZZ9sumKernelPdmS_bE6shared];
	cvta.to.global.u64 	%rd10, %rd3;
	mul.wide.u32 	%rd11, %r2, 8;
	add.s64 	%rd12, %rd10, %rd11;
	st.global.f64 	[%rd12], %fd8;
$L__BB1_10:
	ret;

}
	// .globl	_Z12reduceBlocksPdi
.visible .entry _Z12reduceBlocksPdi(
	.param .u64 .ptr .align 1 _Z12reduceBlocksPdi_param_0,
	.param .u32 _Z12reduceBlocksPdi_param_1
)
{
	.reg .pred 	%p<6>;
	.reg .b32 	%r<12>;
	.reg .b64 	%rd<5>;
	.reg .b64 	%fd<9>;
	// demoted variable
	.shared .align 8 .b8 _ZZ12reduceBlocksPdiE6shared[2048];
	ld.param.u64 	%rd2, [_Z12reduceBlocksPdi_param_0];
	ld.param.u32 	%r6, [_Z12reduceBlocksPdi_param_1];
	cvta.to.global.u64 	%rd1, %rd2;
	mov.u32 	%r1, %tid.x;
	setp.ge.s32 	%p1, %r1, %r6;
	mov.f64 	%fd8, 0d0000000000000000;
	@%p1 bra 	$L__BB2_2;
	mul.wide.u32 	%rd3, %r1, 8;
	add.s64 	%rd4, %rd1, %rd3;
	ld.global.f64 	%fd8, [%rd4];
$L__BB2_2:
	shl.b32 	%r7, %r1, 3;
	mov.u32 	%r8, _ZZ12reduceBlocksPdiE6shared;
	add.s32 	%r2, %r8, %r7;
	st.shared.f64 	[%r2], %fd8;
	bar.sync 	0;
	mov.u32 	%r11, %ntid.x;
	setp.lt.u32 	%p2, %r11, 2;
	@%p2 bra 	$L__BB2_6;
$L__BB2_3:
	shr.u32 	%r5, %r11, 1;
	setp.ge.u32 	%p3, %r1, %r5;
	@%p3 bra 	$L__BB2_5;
	shl.b32 	%r9, %r5, 3;
	add.s32 	%r10, %r2, %r9;
	ld.shared.f64 	%fd4, [%r10];
	ld.shared.f64 	%fd5, [%r2];
	add.f64 	%fd6, %fd4, %fd5;
	st.shared.f64 	[%r2], %fd6;
$L__BB2_5:
	bar.sync 	0;
	setp.gt.u32 	%p4, %r11, 3;
	mov.u32 	%r11, %r5;
	@%p4 bra 	$L__BB2_3;
$L__BB2_6:
	setp.ne.s32 	%p5, %r1, 0;
	@%p5 bra 	$L__BB2_8;
	ld.shared.f64 	%fd7, [_ZZ12reduceBlocksPdiE6shared];
	st.global.f64 	[%rd1], %fd7;
$L__BB2_8:
	ret;

}


// ===== COMPILED SASS (sm_100) =====

	.target	sm_100

	.elftype	@"ET_EXEC"


//--------------------- .note.nv.tkinfo           --------------------------
	.section	.note.nv.tkinfo,"",@"SHT_NOTE"
	.sectionflags	@"SHF_NOTE_NV_TKINFO"
	.tkinfo
        /*0018*/ 	.word	0x00000002
        /*0030*/ 	.string	""
        /*0030*/ 	.string	"ptxas"
        /*0030*/ 	.string	"Cuda compilation tools, release 13.0, V13.0.88"
        /*0030*/ 	.string	"Build cuda_13.0.r13.0/compiler.36424714_0"
        /*0030*/ 	.string	"-arch sm_100 -m 64 "



//--------------------- .note.nv.cuinfo           --------------------------
	.section	.note.nv.cuinfo,"",@"SHT_NOTE"
	.sectionflags	@"SHF_NOTE_NV_CUINFO"
        /*0018*/ 	.short	0x0002
        /*001a*/ 	.short	0x0064
        /*001c*/ 	.short	0x0082
	.zero		2


//--------------------- .nv.info                  --------------------------
	.section	.nv.info,"",@"SHT_CUDA_INFO"
	.align	4


	//----- nvinfo : EIATTR_REGCOUNT
	.align		4
        /*0000*/ 	.byte	0x04, 0x2f
        /*0002*/ 	.short	(.L_1 - .L_0)
	.align		4
.L_0:
        /*0004*/ 	.word	index@(_Z22computeGradientsKernelPdmdS_)
        /*0008*/ 	.word	0x0000000c


	//----- nvinfo : EIATTR_FRAME_SIZE
	.align		4
.L_1:
        /*000c*/ 	.byte	0x04, 0x11
        /*000e*/ 	.short	(.L_3 - .L_2)
	.align		4
.L_2:
        /*0010*/ 	.word	index@(_Z22computeGradientsKernelPdmdS_)
        /*0014*/ 	.word	0x00000000


	//----- nvinfo : EIATTR_REGCOUNT
	.align		4
.L_3:
        /*0018*/ 	.byte	0x04, 0x2f
        /*001a*/ 	.short	(.L_5 - .L_4)
	.align		4
.L_4:
        /*001c*/ 	.word	index@(_Z9sumKernelPdmS_b)
        /*0020*/ 	.word	0x0000000e


	//----- nvinfo : EIATTR_FRAME_SIZE
	.align		4
.L_5:
        /*0024*/ 	.byte	0x04, 0x11
        /*0026*/ 	.short	(.L_7 - .L_6)
	.align		4
.L_6:
        /*0028*/ 	.word	index@(_Z9sumKernelPdmS_b)
        /*002c*/ 	.word	0x00000000


	//----- nvinfo : EIATTR_REGCOUNT
	.align		4
.L_7:
        /*0030*/ 	.byte	0x04, 0x2f
        /*0032*/ 	.short	(.L_9 - .L_8)
	.align		4
.L_8:
        /*0034*/ 	.word	index@(_Z12reduceBlocksPdi)
        /*0038*/ 	.word	0x0000000c


	//----- nvinfo : EIATTR_FRAME_SIZE
	.align		4
.L_9:
        /*003c*/ 	.byte	0x04, 0x11
        /*003e*/ 	.short	(.L_11 - .L_10)
	.align		4
.L_10:
        /*0040*/ 	.word	index@(_Z12reduceBlocksPdi)
        /*0044*/ 	.word	0x00000000


	//----- nvinfo : EIATTR_MIN_STACK_SIZE
	.align		4
.L_11:
        /*0048*/ 	.byte	0x04, 0x12
        /*004a*/ 	.short	(.L_13 - .L_12)
	.align		4
.L_12:
        /*004c*/ 	.word	index@(_Z12reduceBlocksPdi)
        /*0050*/ 	.word	0x00000000


	//----- nvinfo : EIATTR_MIN_STACK_SIZE
	.align		4
.L_13:
        /*0054*/ 	.byte	0x04, 0x12
        /*0056*/ 	.short	(.L_15 - .L_14)
	.align		4
.L_14:
        /*0058*/ 	.word	index@(_Z9sumKernelPdmS_b)
        /*005c*/ 	.word	0x00000000


	//----- nvinfo : EIATTR_MIN_STACK_SIZE
	.align		4
.L_15:
        /*0060*/ 	.byte	0x04, 0x12
        /*0062*/ 	.short	(.L_17 - .L_16)
	.align		4
.L_16:
        /*0064*/ 	.word	index@(_Z22computeGradientsKernelPdmdS_)
        /*0068*/ 	.word	0x00000000
.L_17:


//--------------------- .nv.compat                --------------------------
	.section	.nv.compat,"",@"SHT_CUDA_COMPAT_INFO"
	.align	4
        /*0000*/ 	.byte	0x02, 0x09, 0x00, 0x00, 0x02, 0x02, 0x01, 0x00, 0x02, 0x05, 0x05, 0x00, 0x03, 0x07, 0x01, 0x01
        /*0010*/ 	.byte	0x02, 0x03, 0x00, 0x00, 0x02, 0x06, 0x01, 0x00, 0x04, 0x0b, 0x08, 0x00, 0x01, 0x00, 0x00, 0x00
        /*0020*/ 	.byte	0x00, 0x00, 0x00, 0x00


//--------------------- .nv.info._Z12reduceBlocksPdi --------------------------
	.section	.nv.info._Z12reduceBlocksPdi,"",@"SHT_CUDA_INFO"
	.sectionflags	@""
	.align	4


	//----- nvinfo : EIATTR_CUDA_API_VERSION
	.align		4
        /*0000*/ 	.byte	0x04, 0x37
        /*0002*/ 	.short	(.L_19 - .L_18)
.L_18:
        /*0004*/ 	.word	0x00000082


	//----- nvinfo : EIATTR_KPARAM_INFO
	.align		4
.L_19:
        /*0008*/ 	.byte	0x04, 0x17
        /*000a*/ 	.short	(.L_21 - .L_20)
.L_20:
        /*000c*/ 	.word	0x00000000
        /*0010*/ 	.short	0x0001
        /*0012*/ 	.short	0x0008
        /*0014*/ 	.byte	0x00, 0xf0, 0x11, 0x00


	//----- nvinfo : EIATTR_KPARAM_INFO
	.align		4
.L_21:
        /*0018*/ 	.byte	0x04, 0x17
        /*001a*/ 	.short	(.L_23 - .L_22)
.L_22:
        /*001c*/ 	.word	0x00000000
        /*0020*/ 	.short	0x0000
        /*0022*/ 	.short	0x0000
        /*0024*/ 	.byte	0x00, 0xf5, 0x21, 0x00


	//----- nvinfo : EIATTR_SPARSE_MMA_MASK
	.align		4
.L_23:
        /*0028*/ 	.byte	0x03, 0x50
        /*002a*/ 	.short	0x0000


	//----- nvinfo : EIATTR_MAXREG_COUNT
	.align		4
        /*002c*/ 	.byte	0x03, 0x1b
        /*002e*/ 	.short	0x00ff


	//----- nvinfo : EIATTR_NUM_BARRIERS
	.align		4
        /*0030*/ 	.byte	0x02, 0x4c
        /*0032*/ 	.byte	0x01
	.zero		1


	//----- nvinfo : EIATTR_MERCURY_ISA_VERSION
	.align		4
        /*0034*/ 	.byte	0x03, 0x5f
        /*0036*/ 	.short	0x0101


	//----- nvinfo : EIATTR_VRC_CTA_INIT_COUNT
	.align		4
        /*0038*/ 	.byte	0x02, 0x4a
	.zero		1
	.zero		1


	//----- nvinfo : EIATTR_EXIT_INSTR_OFFSETS
	.align		4
        /*003c*/ 	.byte	0x04, 0x1c
        /*003e*/ 	.short	(.L_25 - .L_24)


	//   ....[0]....
.L_24:
        /*0040*/ 	.word	0x000001f0


	//   ....[1]....
        /*0044*/ 	.word	0x00000260


	//----- nvinfo : EIATTR_CBANK_PARAM_SIZE
	.align		4
.L_25:
        /*0048*/ 	.byte	0x03, 0x19
        /*004a*/ 	.short	0x000c


	//----- nvinfo : EIATTR_PARAM_CBANK
	.align		4
        /*004c*/ 	.byte	0x04, 0x0a
        /*004e*/ 	.short	(.L_27 - .L_26)
	.align		4
.L_26:
        /*0050*/ 	.word	index@(.nv.constant0._Z12reduceBlocksPdi)
        /*0054*/ 	.short	0x0380
        /*0056*/ 	.short	0x000c


	//----- nvinfo : EIATTR_SW_WAR
	.align		4
.L_27:
        /*0058*/ 	.byte	0x04, 0x36
        /*005a*/ 	.short	(.L_29 - .L_28)
.L_28:
        /*005c*/ 	.word	0x00000008
.L_29:


//--------------------- .nv.info._Z9sumKernelPdmS_b --------------------------
	.section	.nv.info._Z9sumKernelPdmS_b,"",@"SHT_CUDA_INFO"
	.sectionflags	@""
	.align	4


	//----- nvinfo : EIATTR_CUDA_API_VERSION
	.align		4
        /*0000*/ 	.byte	0x04, 0x37
        /*0002*/ 	.short	(.L_31 - .L_30)
.L_30:
        /*0004*/ 	.word	0x00000082


	//----- nvinfo : EIATTR_KPARAM_INFO
	.align		4
.L_31:
        /*0008*/ 	.byte	0x04, 0x17
        /*000a*/ 	.short	(.L_33 - .L_32)
.L_32:
        /*000c*/ 	.word	0x00000000
        /*0010*/ 	.short	0x0003
        /*0012*/ 	.short	0x0018
        /*0014*/ 	.byte	0x00, 0xf0, 0x05, 0x00


	//----- nvinfo : EIATTR_KPARAM_INFO
	.align		4
.L_33:
        /*0018*/ 	.byte	0x04, 0x17
        /*001a*/ 	.short	(.L_35 - .L_34)
.L_34:
        /*001c*/ 	.word	0x00000000
        /*0020*/ 	.short	0x0002
        /*0022*/ 	.short	0x0010
        /*0024*/ 	.byte	0x00, 0xf5, 0x21, 0x00


	//----- nvinfo : EIATTR_KPARAM_INFO
	.align		4
.L_35:
        /*0028*/ 	.byte	0x04, 0x17
        /*002a*/ 	.short	(.L_37 - .L_36)
.L_36:
        /*002c*/ 	.word	0x00000000
        /*0030*/ 	.short	0x0001
        /*0032*/ 	.short	0x0008
        /*0034*/ 	.byte	0x00, 0xf0, 0x21, 0x00


	//----- nvinfo : EIATTR_KPARAM_INFO
	.align		4
.L_37:
        /*0038*/ 	.byte	0x04, 0x17
        /*003a*/ 	.short	(.L_39 - .L_38)
.L_38:
        /*003c*/ 	.word	0x00000000
        /*0040*/ 	.short	0x0000
        /*0042*/ 	.short	0x0000
        /*0044*/ 	.byte	0x00, 0xf5, 0x21, 0x00


	//----- nvinfo : EIATTR_SPARSE_MMA_MASK
	.align		4
.L_39:
        /*0048*/ 	.byte	0x03, 0x50
        /*004a*/ 	.short	0x0000


	//----- nvinfo : EIATTR_MAXREG_COUNT
	.align		4
        /*004c*/ 	.byte	0x03, 0x1b
        /*004e*/ 	.short	0x00ff


	//----- nvinfo : EIATTR_NUM_BARRIERS
	.align		4
        /*0050*/ 	.byte	0x02, 0x4c
        /*0052*/ 	.byte	0x01
	.zero		1


	//----- nvinfo : EIATTR_MERCURY_ISA_VERSION
	.align		4
        /*0054*/ 	.byte	0x03, 0x5f
        /*0056*/ 	.short	0x0101


	//----- nvinfo : EIATTR_VRC_CTA_INIT_COUNT
	.align		4
        /*0058*/ 	.byte	0x02, 0x4a
	.zero		1
	.zero		1


	//----- nvinfo : EIATTR_EXIT_INSTR_OFFSETS
	.align		4
        /*005c*/ 	.byte	0x04, 0x1c
        /*005e*/ 	.short	(.L_41 - .L_40)


	//   ....[0]....
.L_40:
        /*0060*/ 	.word	0x000002e0


	//   ....[1]....
        /*0064*/ 	.word	0x00000360


	//----- nvinfo : EIATTR_CRS_STACK_SIZE
	.align		4
.L_41:
        /*0068*/ 	.byte	0x04, 0x1e
        /*006a*/ 	.short	(.L_43 - .L_42)
.L_42:
        /*006c*/ 	.word	0x00000000


	//----- nvinfo : EIATTR_CBANK_PARAM_SIZE
	.align		4
.L_43:
        /*0070*/ 	.byte	0x03, 0x19
        /*0072*/ 	.short	0x0019


	//----- nvinfo : EIATTR_PARAM_CBANK
	.align		4
        /*0074*/ 	.byte	0x04, 0x0a
        /*0076*/ 	.short	(.L_45 - .L_44)
	.align		4
.L_44:
        /*0078*/ 	.word	index@(.nv.constant0._Z9sumKernelPdmS_b)
        /*007c*/ 	.short	0x0380
        /*007e*/ 	.short	0x0019


	//----- nvinfo : EIATTR_SW_WAR
	.align		4
.L_45:
        /*0080*/ 	.byte	0x04, 0x36
        /*0082*/ 	.short	(.L_47 - .L_46)
.L_46:
        /*0084*/ 	.word	0x00000008
.L_47:


//--------------------- .nv.info._Z22computeGradientsKernelPdmdS_ --------------------------
	.section	.nv.info._Z22computeGradientsKernelPdmdS_,"",@"SHT_CUDA_INFO"
	.sectionflags	@""
	.align	4


	//----- nvinfo : EIATTR_CUDA_API_VERSION
	.align		4
        /*0000*/ 	.byte	0x04, 0x37
        /*0002*/ 	.short	(.L_49 - .L_48)
.L_48:
        /*0004*/ 	.word	0x00000082


	//----- nvinfo : EIATTR_KPARAM_INFO
	.align		4
.L_49:
        /*0008*/ 	.byte	0x04, 0x17
        /*000a*/ 	.short	(.L_51 - .L_50)
.L_50:
        /*000c*/ 	.word	0x00000000
        /*0010*/ 	.short	0x0003
        /*0012*/ 	.short	0x0018
        /*0014*/ 	.byte	0x00, 0xf5, 0x21, 0x00


	//----- nvinfo : EIATTR_KPARAM_INFO
	.align		4
.L_51:
        /*0018*/ 	.byte	0x04, 0x17
        /*001a*/ 	.short	(.L_53 - .L_52)
.L_52:
        /*001c*/ 	.word	0x00000000
        /*0020*/ 	.short	0x0002
        /*0022*/ 	.short	0x0010
        /*0024*/ 	.byte	0x00, 0xf0, 0x21, 0x00


	//----- nvinfo : EIATTR_KPARAM_INFO
	.align		4
.L_53:
        /*0028*/ 	.byte	0x04, 0x17
        /*002a*/ 	.short	(.L_55 - .L_54)
.L_54:
        /*002c*/ 	.word	0x00000000
        /*0030*/ 	.short	0x0001
        /*0032*/ 	.short	0x0008
        /*0034*/ 	.byte	0x00, 0xf0, 0x21, 0x00


	//----- nvinfo : EIATTR_KPARAM_INFO
	.align		4
.L_55:
        /*0038*/ 	.byte	0x04, 0x17
        /*003a*/ 	.short	(.L_57 - .L_56)
.L_56:
        /*003c*/ 	.word	0x00000000
        /*0040*/ 	.short	0x0000
        /*0042*/ 	.short	0x0000
        /*0044*/ 	.byte	0x00, 0xf5, 0x21, 0x00


	//----- nvinfo : EIATTR_SPARSE_MMA_MASK
	.align		4
.L_57:
        /*0048*/ 	.byte	0x03, 0x50
        /*004a*/ 	.short	0x0000


	//----- nvinfo : EIATTR_MAXREG_COUNT
	.align		4
        /*004c*/ 	.byte	0x03, 0x1b
        /*004e*/ 	.short	0x00ff


	//----- nvinfo : EIATTR_MERCURY_ISA_VERSION
	.align		4
        /*0050*/ 	.byte	0x03, 0x5f
        /*0052*/ 	.short	0x0101


	//----- nvinfo : EIATTR_VRC_CTA_INIT_COUNT
	.align		4
        /*0054*/ 	.byte	0x02, 0x4a
	.zero		1
	.zero		1


	//----- nvinfo : EIATTR_EXIT_INSTR_OFFSETS
	.align		4
        /*0058*/ 	.byte	0x04, 0x1c
        /*005a*/ 	.short	(.L_59 - .L_58)


	//   ....[0]....
.L_58:
        /*005c*/ 	.word	0x00000090


	//   ....[1]....
        /*0060*/ 	.word	0x00000180


	//----- nvinfo : EIATTR_CBANK_PARAM_SIZE
	.align		4
.L_59:
        /*0064*/ 	.byte	0x03, 0x19
        /*0066*/ 	.short	0x0020


	//----- nvinfo : EIATTR_PARAM_CBANK
	.align		4
        /*0068*/ 	.byte	0x04, 0x0a
        /*006a*/ 	.short	(.L_61 - .L_60)
	.align		4
.L_60:
        /*006c*/ 	.word	index@(.nv.constant0._Z22computeGradientsKernelPdmdS_)
        /*0070*/ 	.short	0x0380
        /*0072*/ 	.short	0x0020


	//----- nvinfo : EIATTR_SW_WAR
	.align		4
.L_61:
        /*0074*/ 	.byte	0x04, 0x36
        /*0076*/ 	.short	(.L_63 - .L_62)
.L_62:
        /*0078*/ 	.word	0x00000008
.L_63:


//--------------------- .nv.callgraph             --------------------------
	.section	.nv.callgraph,"",@"SHT_CUDA_CALLGRAPH"
	.align	4
	.sectionentsize	8
	.align		4
        /*0000*/ 	.word	0x00000000
	.align		4
        /*0004*/ 	.word	0xffffffff
	.align		4
        /*0008*/ 	.word	0x00000000
	.align		4
        /*000c*/ 	.word	0xfffffffe
	.align		4
        /*0010*/ 	.word	0x00000000
	.align		4
        /*0014*/ 	.word	0xfffffffd
	.align		4
        /*0018*/ 	.word	0x00000000
	.align		4
        /*001c*/ 	.word	0xfffffffc


//--------------------- .text._Z12reduceBlocksPdi --------------------------
	.section	.text._Z12reduceBlocksPdi,"ax",@progbits
	.align	128
        .global         _Z12reduceBlocksPdi
        .type           _Z12reduceBlocksPdi,@function
        .size           _Z12reduceBlocksPdi,(.L_x_9 - _Z12reduceBlocksPdi)
        .other          _Z12reduceBlocksPdi,@"STO_CUDA_ENTRY STV_DEFAULT"
_Z12reduceBlocksPdi:
.text._Z12reduceBlocksPdi:
[----:B------:R-:W-:Y:S01]  /*0000*/  LDC R1, c[0x0][0x37c] ;  /* 0x0000df00ff017b82 */ /* 0x000fe20000000800 */
[----:B------:R-:W0:Y:S01]  /*0010*/  S2R R9, SR_TID.X ;  /* 0x0000000000097919 */ /* 0x000e220000002100 */
[----:B------:R-:W0:Y:S01]  /*0020*/  LDCU UR4, c[0x0][0x388] ;  /* 0x00007100ff0477ac */ /* 0x000e220008000800 */
[----:B------:R-:W-:Y:S01]  /*0030*/  CS2R R2, SRZ ;  /* 0x0000000000027805 */ /* 0x000fe2000001ff00 */
[----:B------:R-:W1:Y:S01]  /*0040*/  LDCU.64 UR6, c[0x0][0x358] ;  /* 0x00006b00ff0677ac */ /* 0x000e620008000a00 */
[----:B0-----:R-:W-:-:S13]  /*0050*/  ISETP.GE.AND P0, PT, R9, UR4, PT ;  /* 0x0000000409007c0c */ /* 0x001fda000bf06270 */
[----:B------:R-:W0:Y:S02]  /*0060*/  @!P0 LDC.64 R4, c[0x0][0x380] ;  /* 0x0000e000ff048b82 */ /* 0x000e240000000a00 */
[----:B0-----:R-:W-:-:S05]  /*0070*/  @!P0 IMAD.WIDE.U32 R4, R9, 0x8, R4 ;  /* 0x0000000809048825 */ /* 0x001fca00078e0004 */
[----:B-1----:R-:W2:Y:S01]  /*0080*/  @!P0 LDG.E.64 R2, desc[UR6][R4.64] ;  /* 0x0000000604028981 */ /* 0x002ea2000c1e1b00 */
[----:B------:R-:W0:Y:S01]  /*0090*/  S2UR UR5, SR_CgaCtaId ;  /* 0x00000000000579c3 */ /* 0x000e220000008800 */
[----:B------:R-:W-:Y:S01]  /*00a0*/  UMOV UR4, 0x400 ;  /* 0x0000040000047882 */ /* 0x000fe20000000000 */
[----:B------:R-:W1:Y:S01]  /*00b0*/  LDCU UR8, c[0x0][0x360] ;  /* 0x00006c00ff0877ac */ /* 0x000e620008000800 */
[----:B------:R-:W-:Y:S01]  /*00c0*/  ISETP.NE.AND P0, PT, R9, RZ, PT ;  /* 0x000000ff0900720c */ /* 0x000fe20003f05270 */
[----:B-1----:R-:W-:Y:S02]  /*00d0*/  UISETP.GE.U32.AND UP0, UPT, UR8, 0x2, UPT ;  /* 0x000000020800788c */ /* 0x002fe4000bf06070 */
[----:B0-----:R-:W-:-:S06]  /*00e0*/  ULEA UR4, UR5, UR4, 0x18 ;  /* 0x0000000405047291 */ /* 0x001fcc000f8ec0ff */
[----:B------:R-:W-:-:S05]  /*00f0*/  LEA R7, R9, UR4, 0x3 ;  /* 0x0000000409077c11 */ /* 0x000fca000f8e18ff */
[----:B--2---:R0:W-:Y:S01]  /*0100*/  STS.64 [R7], R2 ;  /* 0x0000000207007388 */ /* 0x0041e20000000a00 */
[----:B------:R-:W-:Y:S06]  /*0110*/  BAR.SYNC.DEFER_BLOCKING 0x0 ;  /* 0x0000000000007b1d */ /* 0x000fec0000010000 */
[----:B------:R-:W-:Y:S05]  /*0120*/  BRA.U !UP0, `(.L_x_0) ;  /* 0x0000000108307547 */ /* 0x000fea000b800000 */
[----:B------:R-:W-:-:S07]  /*0130*/  IMAD.U32 R0, RZ, RZ, UR8 ;  /* 0x00000008ff007e24 */ /* 0x000fce000f8e00ff */
.L_x_1:
[----:B------:R-:W-:-:S04]  /*0140*/  SHF.R.U32.HI R8, RZ, 0x1, R0 ;  /* 0x00000001ff087819 */ /* 0x000fc80000011600 */
[----:B------:R-:W-:-:S13]  /*0150*/  ISETP.GE.U32.AND P1, PT, R9, R8, PT ;  /* 0x000000080900720c */ /* 0x000fda0003f26070 */
[----:B------:R-:W-:Y:S01]  /*0160*/  @!P1 IMAD R6, R8, 0x8, R7 ;  /* 0x0000000808069824 */ /* 0x000fe200078e0207 */
[----:B------:R-:W-:Y:S04]  /*0170*/  @!P1 LDS.64 R4, [R7] ;  /* 0x0000000007049984 */ /* 0x000fe80000000a00 */
[----:B0-----:R-:W0:Y:S02]  /*0180*/  @!P1 LDS.64 R2, [R6] ;  /* 0x0000000006029984 */ /* 0x001e240000000a00 */
[----:B0-----:R-:W-:-:S07]  /*0190*/  @!P1 DADD R2, R2, R4 ;  /* 0x0000000002029229 */ /* 0x001fce0000000004 */
[----:B------:R1:W-:Y:S01]  /*01a0*/  @!P1 STS.64 [R7], R2 ;  /* 0x0000000207009388 */ /* 0x0003e20000000a00 */
[----:B------:R-:W-:Y:S01]  /*01b0*/  BAR.SYNC.DEFER_BLOCKING 0x0 ;  /* 0x0000000000007b1d */ /* 0x000fe20000010000 */
[----:B------:R-:W-:Y:S01]  /*01c0*/  ISETP.GT.U32.AND P1, PT, R0, 0x3, PT ;  /* 0x000000030000780c */ /* 0x000fe20003f24070 */
[----:B------:R-:W-:-:S12]  /*01d0*/  IMAD.MOV.U32 R0, RZ, RZ, R8 ;  /* 0x000000ffff007224 */ /* 0x000fd800078e0008 */
[----:B-1----:R-:W-:Y:S05]  /*01e0*/  @P1 BRA `(.L_x_1) ;  /* 0xfffffffc00d41947 */ /* 0x002fea000383ffff */
.L_x_0:
[----:B------:R-:W-:Y:S05]  /*01f0*/  @P0 EXIT ;  /* 0x000000000000094d */ /* 0x000fea0003800000 */
[----:B------:R-:W1:Y:S01]  /*0200*/  S2UR UR5, SR_CgaCtaId ;  /* 0x00000000000579c3 */ /* 0x000e620000008800 */
[----:B------:R-:W-:-:S07]  /*0210*/  UMOV UR4, 0x400 ;  /* 0x0000040000047882 */ /* 0x000fce0000000000 */
[----:B------:R-:W2:Y:S01]  /*0220*/  LDC.64 R4, c[0x0][0x380] ;  /* 0x0000e000ff047b82 */ /* 0x000ea20000000a00 */
[----:B-1----:R-:W-:-:S09]  /*0230*/  ULEA UR4, UR5, UR4, 0x18 ;  /* 0x0000000405047291 */ /* 0x002fd2000f8ec0ff */
[----:B0-----:R-:W2:Y:S04]  /*0240*/  LDS.64 R2, [UR4] ;  /* 0x00000004ff027984 */ /* 0x001ea80008000a00 */
[----:B--2---:R-:W-:Y:S01]  /*0250*/  STG.E.64 desc[UR6][R4.64], R2 ;  /* 0x0000000204007986 */ /* 0x004fe2000c101b06 */
[----:B------:R-:W-:Y:S05]  /*0260*/  EXIT ;  /* 0x000000000000794d */ /* 0x000fea0003800000 */
.L_x_2:
[----:B------:R-:W-:-:S00]  /*0270*/  BRA `(.L_x_2) ;  /* 0xfffffffc00fc7947 */ /* 0x000fc0000383ffff */
[----:B------:R-:W-:-:S00]  /*0280*/  NOP ;  /* 0x0000000000007918 */ /* 0x000fc00000000000 */
[----:B------:R-:W-:-:S00]  /*0290*/  NOP ;  /* 0x0000000000007918 */ /* 0x000fc00000000000 */
[----:B------:R-:W-:-:S00]  /*02a0*/  NOP ;  /* 0x0000000000007918 */ /* 0x000fc00000000000 */
[----:B------:R-:W-:-:S00]  /*02b0*/  NOP ;  /* 0x0000000000007918 */ /* 0x000fc00000000000 */
[----:B------:R-:W-:-:S00]  /*02c0*/  NOP ;  /* 0x0000000000007918 */ /* 0x000fc00000000000 */
[----:B------:R-:W-:-:S00]  /*02d0*/  NOP ;  /* 0x0000000000007918 */ /* 0x000fc00000000000 */
[----:B------:R-:W-:-:S00]  /*02e0*/  NOP ;  /* 0x0000000000007918 */ /* 0x000fc00000000000 */
[----:B------:R-:W-:-:S00]  /*02f0*/  NOP ;  /* 0x0000000000007918 */ /* 0x000fc00000000000 */
.L_x_9:


//--------------------- .text._Z9sumKernelPdmS_b  --------------------------
	.section	.text._Z9sumKernelPdmS_b,"ax",@progbits
	.align	128
        .global         _Z9sumKernelPdmS_b
        .type           _Z9sumKernelPdmS_b,@function
        .size           _Z9sumKernelPdmS_b,(.L_x_10 - _Z9sumKernelPdmS_b)
        .other          _Z9sumKernelPdmS_b,@"STO_CUDA_ENTRY STV_DEFAULT"
_Z9sumKernelPdmS_b:
.text._Z9sumKernelPdmS_b:
[----:B------:R-:W-:Y:S01]  /*0000*/  LDC R1, c[0x0][0x37c] ;  /* 0x0000df00ff017b82 */ /* 0x000fe20000000800 */
[----:B------:R-:W0:Y:S01]  /*0010*/  S2R R10, SR_TID.X ;  /* 0x00000000000a7919 */ /* 0x000e220000002100 */
[----:B------:R-:W1:Y:S01]  /*0020*/  LDCU UR4, c[0x0][0x360] ;  /* 0x00006c00ff0477ac */ /* 0x000e620008000800 */
[----:B------:R-:W-:Y:S01]  /*0030*/  BSSY.RECONVERGENT B0, `(.L_x_3) ;  /* 0x0000016000007945 */ /* 0x000fe20003800200 */
[----:B------:R-:W-:Y:S01]  /*0040*/  CS2R R2, SRZ ;  /* 0x0000000000027805 */ /* 0x000fe2000001ff00 */
[----:B------:R-:W0:Y:S01]  /*0050*/  S2R R11, SR_CTAID.X ;  /* 0x00000000000b7919 */ /* 0x000e220000002500 */
[----:B------:R-:W2:Y:S01]  /*0060*/  LDCU.64 UR6, c[0x0][0x388] ;  /* 0x00007100ff0677ac */ /* 0x000ea20008000a00 */
[----:B-1----:R-:W-:Y:S02]  /*0070*/  IMAD.U32 R8, RZ, RZ, UR4 ;  /* 0x00000004ff087e24 */ /* 0x002fe4000f8e00ff */
[----:B0-----:R-:W-:-:S05]  /*0080*/  IMAD R0, R11, UR4, R10 ;  /* 0x000000040b007c24 */ /* 0x001fca000f8e020a */
[----:B--2---:R-:W-:Y:S02]  /*0090*/  ISETP.GE.U32.AND P0, PT, R0, UR6, PT ;  /* 0x0000000600007c0c */ /* 0x004fe4000bf06070 */
[----:B------:R-:W-:-:S04]  /*00a0*/  SHF.R.S32.HI R4, RZ, 0x1f, R0 ;  /* 0x0000001fff047819 */ /* 0x000fc80000011400 */
[----:B------:R-:W-:Y:S01]  /*00b0*/  ISETP.GE.U32.AND.EX P0, PT, R4, UR7, PT, P0 ;  /* 0x0000000704007c0c */ /* 0x000fe2000bf06100 */
[----:B------:R-:W0:-:S12]  /*00c0*/  LDCU.64 UR6, c[0x0][0x358] ;  /* 0x00006b00ff0677ac */ /* 0x000e180008000a00 */
[----:B------:R-:W-:Y:S05]  /*00d0*/  @P0 BRA `(.L_x_4) ;  /* 0x00000000002c0947 */ /* 0x000fea0003800000 */
[----:B------:R-:W1:Y:S02]  /*00e0*/  LDCU.U8 UR4, c[0x0][0x398] ;  /* 0x00007300ff0477ac */ /* 0x000e640008000000 */
[----:B-1----:R-:W-:-:S06]  /*00f0*/  UPRMT UR4, UR4, 0x8880, URZ ;  /* 0x0000888004047896 */ /* 0x002fcc00080000ff */
[----:B------:R-:W-:-:S13]  /*0100*/  ISETP.NE.AND P0, PT, RZ, UR4, PT ;  /* 0x00000004ff007c0c */ /* 0x000fda000bf05270 */
[----:B------:R-:W1:Y:S02]  /*0110*/  @P0 LDC.64 R6, c[0x0][0x380] ;  /* 0x0000e000ff060b82 */ /* 0x000e640000000a00 */
[----:B-1----:R-:W-:-:S04]  /*0120*/  @P0 LEA R6, P1, R0, R6, 0x3 ;  /* 0x0000000600060211 */ /* 0x002fc800078218ff */
[C---:B------:R-:W-:Y:S02]  /*0130*/  @P0 LEA.HI.X R7, R0.reuse, R7, R4, 0x3, P1 ;  /* 0x0000000700070211 */ /* 0x040fe400008f1c04 */
[----:B------:R-:W1:Y:S03]  /*0140*/  @!P0 LDC.64 R4, c[0x0][0x380] ;  /* 0x0000e000ff048b82 */ /* 0x000e660000000a00 */
[----:B0-----:R2:W5:Y:S01]  /*0150*/  @P0 LDG.E.64 R2, desc[UR6][R6.64] ;  /* 0x0000000606020981 */ /* 0x001562000c1e1b00 */
[----:B------:R-:W-:-:S04]  /*0160*/  @!P0 IMAD.SHL.U32 R9, R0, 0x2, RZ ;  /* 0x0000000200098824 */ /* 0x000fc800078e00ff */
[----:B-1----:R-:W-:-:S05]  /*0170*/  @!P0 IMAD.WIDE R4, R9, 0x8, R4 ;  /* 0x0000000809048825 */ /* 0x002fca00078e0204 */
[----:B------:R2:W5:Y:S02]  /*0180*/  @!P0 LDG.E.64 R2, desc[UR6][R4.64] ;  /* 0x0000000604028981 */ /* 0x000564000c1e1b00 */
.L_x_4:
[----:B0-----:R-:W-:Y:S05]  /*0190*/  BSYNC.RECONVERGENT B0 ;  /* 0x0000000000007941 */ /* 0x001fea0003800200 */
.L_x_3:
[----:B------:R-:W0:Y:S01]  /*01a0*/  S2UR UR5, SR_CgaCtaId ;  /* 0x00000000000579c3 */ /* 0x000e220000008800 */
[----:B------:R-:W-:Y:S01]  /*01b0*/  UMOV UR4, 0x400 ;  /* 0x0000040000047882 */ /* 0x000fe20000000000 */
[----:B------:R-:W-:Y:S02]  /*01c0*/  ISETP.GE.U32.AND P1, PT, R8, 0x2, PT ;  /* 0x000000020800780c */ /* 0x000fe40003f26070 */
[----:B------:R-:W-:Y:S01]  /*01d0*/  ISETP.NE.AND P0, PT, R10, RZ, PT ;  /* 0x000000ff0a00720c */ /* 0x000fe20003f05270 */
[----:B0-----:R-:W-:-:S06]  /*01e0*/  ULEA UR4, UR5, UR4, 0x18 ;  /* 0x0000000405047291 */ /* 0x001fcc000f8ec0ff */
[----:B--2---:R-:W-:-:S05]  /*01f0*/  LEA R7, R10, UR4, 0x3 ;  /* 0x000000040a077c11 */ /* 0x004fca000f8e18ff */
[----:B-----5:R0:W-:Y:S01]  /*0200*/  STS.64 [R7], R2 ;  /* 0x0000000207007388 */ /* 0x0201e20000000a00 */
[----:B------:R-:W-:Y:S06]  /*0210*/  BAR.SYNC.DEFER_BLOCKING 0x0 ;  /* 0x0000000000007b1d */ /* 0x000fec0000010000 */
[----:B------:R-:W-:Y:S05]  /*0220*/  @!P1 BRA `(.L_x_5) ;  /* 0x00000000002c9947 */ /* 0x000fea0003800000 */
.L_x_6:
        /* <DEDUP_REMOVED lines=11> */
.L_x_5:
[----:B------:R-:W-:Y:S05]  /*02e0*/  @P0 EXIT ;  /* 0x000000000000094d */ /* 0x000fea0003800000 */
[----:B------:R-:W1:Y:S01]  /*02f0*/  S2UR UR5, SR_CgaCtaId ;  /* 0x00000000000579c3 */ /* 0x000e620000008800 */
[----:B------:R-:W-:-:S07]  /*0300*/  UMOV UR4, 0x400 ;  /* 0x0000040000047882 */ /* 0x000fce0000000000 */
[----:B------:R-:W2:Y:S01]  /*0310*/  LDC.64 R4, c[0x0][0x390] ;  /* 0x0000e400ff047b82 */ /* 0x000ea20000000a00 */
[----:B-1----:R-:W-:Y:S01]  /*0320*/  ULEA UR4, UR5, UR4, 0x18 ;  /* 0x0000000405047291 */ /* 0x002fe2000f8ec0ff */
[----:B--2---:R-:W-:-:S08]  /*0330*/  IMAD.WIDE.U32 R4, R11, 0x8, R4 ;  /* 0x000000080b047825 */ /* 0x004fd000078e0004 */
[----:B0-----:R-:W0:Y:S04]  /*0340*/  LDS.64 R2, [UR4] ;  /* 0x00000004ff027984 */ /* 0x001e280008000a00 */
[----:B0-----:R-:W-:Y:S01]  /*0350*/  STG.E.64 desc[UR6][R4.64], R2 ;  /* 0x0000000204007986 */ /* 0x001fe2000c101b06 */
[----:B------:R-:W-:Y:S05]  /*0360*/  EXIT ;  /* 0x000000000000794d */ /* 0x000fea0003800000 */
.L_x_7:
        /* <DEDUP_REMOVED lines=9> */
.L_x_10:


//--------------------- .text._Z22computeGradientsKernelPdmdS_ --------------------------
	.section	.text._Z22computeGradientsKernelPdmdS_,"ax",@progbits
	.align	128
        .global         _Z22computeGradientsKernelPdmdS_
        .type           _Z22computeGradientsKernelPdmdS_,@function
        .size           _Z22computeGradientsKernelPdmdS_,(.L_x_11 - _Z22computeGradientsKernelPdmdS_)
        .other          _Z22computeGradientsKernelPdmdS_,@"STO_CUDA_ENTRY STV_DEFAULT"
_Z22computeGradientsKernelPdmdS_:
.text._Z22computeGradientsKernelPdmdS_:
[----:B------:R-:W-:Y:S01]  /*0000*/  LDC R1, c[0x0][0x37c] ;  /* 0x0000df00ff017b82 */ /* 0x000fe20000000800 */
[----:B------:R-:W0:Y:S07]  /*0010*/  S2R R3, SR_TID.X ;  /* 0x0000000000037919 */ /* 0x000e2e0000002100 */
[----:B------:R-:W0:Y:S01]  /*0020*/  S2UR UR4, SR_CTAID.X ;  /* 0x00000000000479c3 */ /* 0x000e220000002500 */
[----:B------:R-:W1:Y:S07]  /*0030*/  LDCU.64 UR6, c[0x0][0x388] ;  /* 0x00007100ff0677ac */ /* 0x000e6e0008000a00 */
[----:B------:R-:W0:Y:S02]  /*0040*/  LDC R0, c[0x0][0x360] ;  /* 0x0000d800ff007b82 */ /* 0x000e240000000800 */
[----:B0-----:R-:W-:-:S05]  /*0050*/  IMAD R0, R0, UR4, R3 ;  /* 0x0000000400007c24 */ /* 0x001fca000f8e0203 */
[----:B-1----:R-:W-:Y:S02]  /*0060*/  ISETP.GE.U32.AND P0, PT, R0, UR6, PT ;  /* 0x0000000600007c0c */ /* 0x002fe4000bf06070 */
[----:B------:R-:W-:-:S04]  /*0070*/  SHF.R.S32.HI R9, RZ, 0x1f, R0 ;  /* 0x0000001fff097819 */ /* 0x000fc80000011400 */
[----:B------:R-:W-:-:S13]  /*0080*/  ISETP.GE.U32.AND.EX P0, PT, R9, UR7, PT, P0 ;  /* 0x0000000709007c0c */ /* 0x000fda000bf06100 */
[----:B------:R-:W-:Y:S05]  /*0090*/  @P0 EXIT ;  /* 0x000000000000094d */ /* 0x000fea0003800000 */
[----:B------:R-:W0:Y:S01]  /*00a0*/  LDC.64 R2, c[0x0][0x380] ;  /* 0x0000e000ff027b82 */ /* 0x000e220000000a00 */
[----:B------:R-:W1:Y:S01]  /*00b0*/  LDCU.64 UR4, c[0x0][0x358] ;  /* 0x00006b00ff0477ac */ /* 0x000e620008000a00 */
[----:B------:R-:W-:Y:S01]  /*00c0*/  IMAD.SHL.U32 R5, R0, 0x2, RZ ;  /* 0x0000000200057824 */ /* 0x000fe200078e00ff */
[----:B------:R-:W2:Y:S01]  /*00d0*/  LDCU.64 UR6, c[0x0][0x390] ;  /* 0x00007200ff0677ac */ /* 0x000ea20008000a00 */
[----:B------:R-:W3:Y:S02]  /*00e0*/  LDCU.64 UR8, c[0x0][0x398] ;  /* 0x00007300ff0877ac */ /* 0x000ee40008000a00 */
[----:B0-----:R-:W-:-:S05]  /*00f0*/  IMAD.WIDE R2, R5, 0x8, R2 ;  /* 0x0000000805027825 */ /* 0x001fca00078e0202 */
[----:B-1----:R-:W4:Y:S04]  /*0100*/  LDG.E.64 R4, desc[UR4][R2.64] ;  /* 0x0000000402047981 */ /* 0x002f28000c1e1b00 */
[----:B------:R-:W2:Y:S01]  /*0110*/  LDG.E.64 R6, desc[UR4][R2.64+0x8] ;  /* 0x0000080402067981 */ /* 0x000ea2000c1e1b00 */
[----:B---3--:R-:W-:-:S04]  /*0120*/  LEA R8, P0, R0, UR8, 0x3 ;  /* 0x0000000800087c11 */ /* 0x008fc8000f8018ff */
[----:B------:R-:W-:Y:S01]  /*0130*/  LEA.HI.X R9, R0, UR9, R9, 0x3, P0 ;  /* 0x0000000900097c11 */ /* 0x000fe200080f1c09 */
[----:B----4-:R-:W-:Y:S02]  /*0140*/  DADD R4, R4, R4 ;  /* 0x0000000004047229 */ /* 0x010fe40000000004 */
[----:B--2---:R-:W-:-:S08]  /*0150*/  DADD R6, -R6, UR6 ;  /* 0x0000000606067e29 */ /* 0x004fd00008000100 */
[----:B------:R-:W-:-:S07]  /*0160*/  DMUL R4, R4, R6 ;  /* 0x0000000604047228 */ /* 0x000fce0000000000 */
[----:B------:R-:W-:Y:S01]  /*0170*/  STG.E.64 desc[UR4][R8.64], R4 ;  /* 0x0000000408007986 */ /* 0x000fe2000c101b04 */
[----:B------:R-:W-:Y:S05]  /*0180*/  EXIT ;  /* 0x000000000000794d */ /* 0x000fea0003800000 */
.L_x_8:
        /* <DEDUP_REMOVED lines=15> */
.L_x_11:


//--------------------- .nv.shared._Z12reduceBlocksPdi --------------------------
	.section	.nv.shared._Z12reduceBlocksPdi,"aw",@nobits
	.sectionflags	@""
	.align	8
.nv.shared._Z12reduceBlocksPdi:
	.zero		3072


//--------------------- .nv.shared.reserved.0     --------------------------
	.section	.nv.shared.reserved.0,"aw",@nobits
	.weak		__nv_reservedSMEM_offset_0_alias
	.size		__nv_reservedSMEM_offset_0_alias, 0, 64
	.other		__nv_reservedSMEM_offset_0_alias,@"STO_CUDA_RESERVED_SHARED STV_DEFAULT"
__nv_reservedSMEM_offset_0_alias:
	.zero		0
	.zero		64


//--------------------- .nv.shared._Z9sumKernelPdmS_b --------------------------
	.section	.nv.shared._Z9sumKernelPdmS_b,"aw",@nobits
	.sectionflags	@""
	.align	8
.nv.shared._Z9sumKernelPdmS_b:
	.zero		3072


//--------------------- .nv.constant0._Z12reduceBlocksPdi --------------------------
	.section	.nv.constant0._Z12reduceBlocksPdi,"a",@progbits
	.sectionflags	@""
	.align	4
.nv.constant0._Z12reduceBlocksPdi:
	.zero		908


//--------------------- .nv.constant0._Z9sumKernelPdmS_b --------------------------
	.section	.nv.constant0._Z9sumKernelPdmS_b,"a",@progbits
	.sectionflags	@""
	.align	4
.nv.constant0._Z9sumKernelPdmS_b:
	.zero		921


//--------------------- .nv.constant0._Z22computeGradientsKernelPdmdS_ --------------------------
	.section	.nv.constant0._Z22computeGradientsKernelPdmdS_,"a",@progbits
	.sectionflags	@""
	.align	4
.nv.constant0._Z22computeGradientsKernelPdmdS_:
	.zero		928


//--------------------- SYMBOLS --------------------------

	.type		.nv.reservedSmem.offset0,@object
	.size		.nv.reservedSmem.offset0,0x4
	.type		.nv.reservedSmem.cap,@object
	.size		.nv.reservedSmem.cap,0x4
